	.headerflags	@"EF_CUDA_TEXMODE_UNIFIED EF_CUDA_64BIT_ADDRESS EF_CUDA_ACCELERATORS EF_CUDA_SM90 EF_CUDA_VIRTUAL_SM(EF_CUDA_SM90)"
	.elftype	@"ET_EXEC"


//--------------------- .nv.info                  --------------------------
	.section	.nv.info,"",@"SHT_CUDA_INFO"
	.align	4


	//----- nvinfo : EIATTR_REGCOUNT
	.align		4
        /*0000*/ 	.byte	0x04, 0x2f
        /*0002*/ 	.short	(.L_1 - .L_0)
	.align		4
.L_0:
        /*0004*/ 	.word	index@(triton_poi_fused__softmax_6)
        /*0008*/ 	.word	0x00000012


	//----- nvinfo : EIATTR_MIN_STACK_SIZE
	.align		4
.L_1:
        /*000c*/ 	.byte	0x04, 0x12
        /*000e*/ 	.short	(.L_3 - .L_2)
	.align		4
.L_2:
        /*0010*/ 	.word	index@(triton_poi_fused__softmax_6)
        /*0014*/ 	.word	0x00000000


	//----- nvinfo : EIATTR_FRAME_SIZE
	.align		4
.L_3:
        /*0018*/ 	.byte	0x04, 0x11
        /*001a*/ 	.short	(.L_5 - .L_4)
	.align		4
.L_4:
        /*001c*/ 	.word	index@(triton_poi_fused__softmax_6)
        /*0020*/ 	.word	0x00000000


	//----- nvinfo : EIATTR_MIN_STACK_SIZE
	.align		4
.L_5:
        /*0024*/ 	.byte	0x04, 0x12
        /*0026*/ 	.short	(.L_7 - .L_6)
	.align		4
.L_6:
        /*0028*/ 	.word	index@(triton_poi_fused__softmax_6)
        /*002c*/ 	.word	0x00000000
.L_7:


//--------------------- .nv.info.triton_poi_fused__softmax_6 --------------------------
	.section	.nv.info.triton_poi_fused__softmax_6,"",@"SHT_CUDA_INFO"
	.sectionflags	@""
	.align	4


	//----- nvinfo : EIATTR_CUDA_API_VERSION
	.align		4
        /*0000*/ 	.byte	0x04, 0x37
        /*0002*/ 	.short	(.L_9 - .L_8)
.L_8:
        /*0004*/ 	.word	0x0000007c


	//----- nvinfo : EIATTR_KPARAM_INFO
	.align		4
.L_9:
        /*0008*/ 	.byte	0x04, 0x17
        /*000a*/ 	.short	(.L_11 - .L_10)
.L_10:
        /*000c*/ 	.word	0x00000000
        /*0010*/ 	.short	0x0002
        /*0012*/ 	.short	0x0010
        /*0014*/ 	.byte	0x00, 0xf0, 0x11, 0x00


	//----- nvinfo : EIATTR_KPARAM_INFO
	.align		4
.L_11:
        /*0018*/ 	.byte	0x04, 0x17
        /*001a*/ 	.short	(.L_13 - .L_12)
.L_12:
        /*001c*/ 	.word	0x00000000
        /*0020*/ 	.short	0x0001
        /*0022*/ 	.short	0x0008
        /*0024*/ 	.byte	0x00, 0xf4, 0x21, 0x00


	//----- nvinfo : EIATTR_KPARAM_INFO
	.align		4
.L_13:
        /*0028*/ 	.byte	0x04, 0x17
        /*002a*/ 	.short	(.L_15 - .L_14)
.L_14:
        /*002c*/ 	.word	0x00000000
        /*0030*/ 	.short	0x0000
        /*0032*/ 	.short	0x0000
        /*0034*/ 	.byte	0x00, 0xf4, 0x21, 0x00


	//----- nvinfo : EIATTR_SPARSE_MMA_MASK
	.align		4
.L_15:
        /*0038*/ 	.byte	0x03, 0x50
        /*003a*/ 	.short	0x0000


	//----- nvinfo : EIATTR_MAXREG_COUNT
	.align		4
        /*003c*/ 	.byte	0x03, 0x1b
        /*003e*/ 	.short	0x00ff


	//----- nvinfo : EIATTR_EXIT_INSTR_OFFSETS
	.align		4
        /*0040*/ 	.byte	0x04, 0x1c
        /*0042*/ 	.short	(.L_17 - .L_16)


	//   ....[0]....
.L_16:
        /*0044*/ 	.word	0x000003e0


	//   ....[1]....
        /*0048*/ 	.word	0x00000400


	//----- nvinfo : EIATTR_REQNTID
	.align		4
.L_17:
        /*004c*/ 	.byte	0x04, 0x10
        /*004e*/ 	.short	(.L_19 - .L_18)
.L_18:
        /*0050*/ 	.word	0x00000080
        /*0054*/ 	.word	0x00000001
        /*0058*/ 	.word	0x00000001


	//----- nvinfo : EIATTR_CBANK_PARAM_SIZE
	.align		4
.L_19:
        /*005c*/ 	.byte	0x03, 0x19
        /*005e*/ 	.short	0x0014


	//----- nvinfo : EIATTR_PARAM_CBANK
	.align		4
        /*0060*/ 	.byte	0x04, 0x0a
        /*0062*/ 	.short	(.L_21 - .L_20)
	.align		4
.L_20:
        /*0064*/ 	.word	index@(.nv.constant0.triton_poi_fused__softmax_6)
        /*0068*/ 	.short	0x0210
        /*006a*/ 	.short	0x0014


	//----- nvinfo : EIATTR_SW_WAR
	.align		4
.L_21:
        /*006c*/ 	.byte	0x04, 0x36
        /*006e*/ 	.short	(.L_23 - .L_22)
.L_22:
        /*0070*/ 	.word	0x00000008
.L_23:


//--------------------- .nv.callgraph             --------------------------
	.section	.nv.callgraph,"",@"SHT_CUDA_CALLGRAPH"
	.align	4
	.sectionentsize	8
	.align		4
        /*0000*/ 	.word	0x00000000
	.align		4
        /*0004*/ 	.word	0xffffffff
	.align		4
        /*0008*/ 	.word	0x00000000
	.align		4
        /*000c*/ 	.word	0xfffffffe
	.align		4
        /*0010*/ 	.word	0x00000000
	.align		4
        /*0014*/ 	.word	0xfffffffd
	.align		4
        /*0018*/ 	.word	0x00000000
	.align		4
        /*001c*/ 	.word	0xfffffffc


//--------------------- .text.triton_poi_fused__softmax_6 --------------------------
	.section	.text.triton_poi_fused__softmax_6,"ax",@progbits
	.align	128
        .global         triton_poi_fused__softmax_6
        .type           triton_poi_fused__softmax_6,@function
        .size           triton_poi_fused__softmax_6,(.L_x_1 - triton_poi_fused__softmax_6)
        .other          triton_poi_fused__softmax_6,@"STO_CUDA_ENTRY STV_DEFAULT"
triton_poi_fused__softmax_6:
.text.triton_poi_fused__softmax_6:
[----:B------:R-:W0:Y:S02]  /*0000*/  LDC R1, c[0x0][0x28] ;  /* 0x00000a00ff017b82 */ /* 0x000e240000000800 */
[----:B------:R-:W1:Y:S01]  /*0010*/  S2R R0, SR_TID.X ;  /* 0x0000000000007919 */ /* 0x000e620000002100 */
[----:B------:R-:W2:Y:S01]  /*0020*/  LDC.64 R2, c[0x0][0x210] ;  /* 0x00008400ff027b82 */ /* 0x000ea20000000a00 */
[----:B------:R-:W-:Y:S01]  /*0030*/  CS2R R14, SRZ ;  /* 0x00000000000e7805 */ /* 0x000fe2000001ff00 */
[----:B------:R-:W-:Y:S01]  /*0040*/  ULDC.64 UR4, c[0x0][0x208] ;  /* 0x0000820000047ab9 */ /* 0x000fe20000000a00 */
[----:B------:R-:W3:Y:S01]  /*0050*/  S2R R7, SR_CTAID.X ;  /* 0x0000000000077919 */ /* 0x000ee20000002500 */
[----:B-1----:R-:W-:Y:S01]  /*0060*/  IMAD.SHL.U32 R0, R0, 0x2, RZ ;  /* 0x0000000200007824 */ /* 0x002fe200078e00ff */
[----:B---3--:R-:W-:-:S04]  /*0070*/  SHF.R.S32.HI R4, RZ, 0x17, R7 ;  /* 0x00000017ff047819 */ /* 0x008fc80000011407 */
[----:B------:R-:W-:Y:S02]  /*0080*/  LOP3.LUT R0, R0, 0xfe, RZ, 0xc0, !PT ;  /* 0x000000fe00007812 */ /* 0x000fe400078ec0ff */
[----:B------:R-:W-:-:S03]  /*0090*/  SGXT R4, R4, 0x1 ;  /* 0x000000010404781a */ /* 0x000fc60000000200 */
[----:B------:R-:W-:-:S05]  /*00a0*/  IMAD R7, R7, 0x100, R0 ;  /* 0x0000010007077824 */ /* 0x000fca00078e0200 */
[----:B------:R-:W-:Y:S02]  /*00b0*/  LEA.HI R4, R4, R7, RZ, 0x2 ;  /* 0x0000000704047211 */ /* 0x000fe400078f10ff */
[----:B------:R-:W-:Y:S02]  /*00c0*/  ISETP.GE.AND P0, PT, R7, 0x100, PT ;  /* 0x000001000700780c */ /* 0x000fe40003f06270 */
[----:B------:R-:W-:-:S05]  /*00d0*/  LOP3.LUT R5, R4, 0xfffffffc, RZ, 0xc0, !PT ;  /* 0xfffffffc04057812 */ /* 0x000fca00078ec0ff */
[----:B--2---:R-:W-:-:S06]  /*00e0*/  IMAD.WIDE R4, R5, 0x4, R2 ;  /* 0x0000000405047825 */ /* 0x004fcc00078e0202 */
[----:B------:R-:W2:Y:S01]  /*00f0*/  @!P0 LDG.E.EL R15, desc[UR4][R4.64] ;  /* 0x00000004040f8981 */ /* 0x000ea2000c2e1900 */
[----:B------:R-:W-:-:S03]  /*0100*/  IMAD.MOV.U32 R0, RZ, RZ, RZ ;  /* 0x000000ffff007224 */ /* 0x000fc600078e00ff */
[----:B------:R-:W3:Y:S01]  /*0110*/  @!P0 LDG.E.EL R14, desc[UR4][R4.64] ;  /* 0x00000004040e8981 */ /* 0x000ee2000c2e1900 */
[----:B------:R-:W-:Y:S01]  /*0120*/  IMAD.MOV.U32 R6, RZ, RZ, RZ ;  /* 0x000000ffff067224 */ /* 0x000fe200078e00ff */
[----:B------:R-:W-:Y:S02]  /*0130*/  CS2R R10, SRZ ;  /* 0x00000000000a7805 */ /* 0x000fe4000001ff00 */
[----:B------:R-:W4:Y:S04]  /*0140*/  @!P0 LDG.E.EL R0, desc[UR4][R4.64+0x4] ;  /* 0x0000040404008981 */ /* 0x000f28000c2e1900 */
[----:B------:R-:W5:Y:S04]  /*0150*/  @!P0 LDG.E.EL R6, desc[UR4][R4.64+0x4] ;  /* 0x0000040404068981 */ /* 0x000f68000c2e1900 */
[----:B------:R-:W5:Y:S04]  /*0160*/  @!P0 LDG.E.EL R10, desc[UR4][R4.64+0x8] ;  /* 0x00000804040a8981 */ /* 0x000f68000c2e1900 */
[----:B------:R-:W5:Y:S01]  /*0170*/  @!P0 LDG.E.EL R11, desc[UR4][R4.64+0x8] ;  /* 0x00000804040b8981 */ /* 0x000f62000c2e1900 */
[----:B------:R-:W-:-:S06]  /*0180*/  CS2R R12, SRZ ;  /* 0x00000000000c7805 */ /* 0x000fcc000001ff00 */
[----:B------:R-:W5:Y:S04]  /*0190*/  @!P0 LDG.E.EL R12, desc[UR4][R4.64+0xc] ;  /* 0x00000c04040c8981 */ /* 0x000f68000c2e1900 */
[----:B------:R-:W5:Y:S01]  /*01a0*/  @!P0 LDG.E.EL R13, desc[UR4][R4.64+0xc] ;  /* 0x00000c04040d8981 */ /* 0x000f62000c2e1900 */
[----:B------:R-:W-:Y:S01]  /*01b0*/  CS2R R8, SRZ ;  /* 0x0000000000087805 */ /* 0x000fe2000001ff00 */
[----:B------:R-:W-:-:S05]  /*01c0*/  IMAD.WIDE R2, R7, 0x4, R2 ;  /* 0x0000000407027825 */ /* 0x000fca00078e0202 */
[----:B------:R1:W5:Y:S02]  /*01d0*/  @!P0 LDG.E.64 R8, desc[UR4][R2.64] ;  /* 0x0000000402088981 */ /* 0x000364000c1e1b00 */
[----:B-1----:R-:W1:Y:S02]  /*01e0*/  LDC.64 R2, c[0x0][0x218] ;  /* 0x00008600ff027b82 */ /* 0x002e640000000a00 */
[----:B-1----:R-:W-:Y:S01]  /*01f0*/  IMAD.WIDE R2, R7, 0x4, R2 ;  /* 0x0000000407027825 */ /* 0x002fe200078e0202 */
[C---:B--2---:R-:W-:Y:S02]  /*0200*/  FSETP.NAN.AND P3, PT, R15.reuse, R15, PT ;  /* 0x0000000f0f00720b */ /* 0x044fe40003f68000 */
[C---:B---3--:R-:W-:Y:S02]  /*0210*/  FSETP.NAN.AND P4, PT, R14.reuse, R14, PT ;  /* 0x0000000e0e00720b */ /* 0x048fe40003f88000 */
[----:B----4-:R-:W-:Y:S02]  /*0220*/  FSETP.GT.AND P1, PT, R15, R0, PT ;  /* 0x000000000f00720b */ /* 0x010fe40003f24000 */
[----:B-----5:R-:W-:-:S07]  /*0230*/  FSETP.GT.AND P2, PT, R14, R6, PT ;  /* 0x000000060e00720b */ /* 0x020fce0003f44000 */
[----:B------:R-:W-:Y:S02]  /*0240*/  @!P3 FSEL R15, R15, R0, P1 ;  /* 0x000000000f0fb208 */ /* 0x000fe40000800000 */
[----:B------:R-:W-:Y:S02]  /*0250*/  @!P4 FSEL R14, R14, R6, P2 ;  /* 0x000000060e0ec208 */ /* 0x000fe40001000000 */
[C---:B------:R-:W-:Y:S02]  /*0260*/  FSETP.GT.AND P1, PT, R15.reuse, R10, PT ;  /* 0x0000000a0f00720b */ /* 0x040fe40003f24000 */
[C---:B------:R-:W-:Y:S02]  /*0270*/  FSETP.GT.AND P2, PT, R14.reuse, R11, PT ;  /* 0x0000000b0e00720b */ /* 0x040fe40003f44000 */
[----:B------:R-:W-:Y:S02]  /*0280*/  FSETP.NAN.AND P3, PT, R15, R15, PT ;  /* 0x0000000f0f00720b */ /* 0x000fe40003f68000 */
[----:B------:R-:W-:-:S07]  /*0290*/  FSETP.NAN.AND P4, PT, R14, R14, PT ;  /* 0x0000000e0e00720b */ /* 0x000fce0003f88000 */
[----:B------:R-:W-:Y:S02]  /*02a0*/  @!P1 FSEL R15, R15, R10, P3 ;  /* 0x0000000a0f0f9208 */ /* 0x000fe40001800000 */
[----:B------:R-:W-:Y:S02]  /*02b0*/  @!P2 FSEL R14, R14, R11, P4 ;  /* 0x0000000b0e0ea208 */ /* 0x000fe40002000000 */
[C---:B------:R-:W-:Y:S02]  /*02c0*/  FSETP.GT.AND P1, PT, R15.reuse, R12, PT ;  /* 0x0000000c0f00720b */ /* 0x040fe40003f24000 */
[C---:B------:R-:W-:Y:S02]  /*02d0*/  FSETP.GT.AND P2, PT, R14.reuse, R13, PT ;  /* 0x0000000d0e00720b */ /* 0x040fe40003f44000 */
[----:B------:R-:W-:Y:S02]  /*02e0*/  FSETP.NAN.AND P3, PT, R15, R15, PT ;  /* 0x0000000f0f00720b */ /* 0x000fe40003f68000 */
[----:B------:R-:W-:-:S07]  /*02f0*/  FSETP.NAN.AND P4, PT, R14, R14, PT ;  /* 0x0000000e0e00720b */ /* 0x000fce0003f88000 */
[----:B------:R-:W-:Y:S02]  /*0300*/  @!P1 FSEL R15, R15, R12, P3 ;  /* 0x0000000c0f0f9208 */ /* 0x000fe40001800000 */
[----:B------:R-:W-:-:S03]  /*0310*/  @!P2 FSEL R14, R14, R13, P4 ;  /* 0x0000000d0e0ea208 */ /* 0x000fc60002000000 */
[----:B------:R-:W-:Y:S02]  /*0320*/  FADD R8, -R15, R8 ;  /* 0x000000080f087221 */ /* 0x000fe40000000100 */
[----:B------:R-:W-:Y:S02]  /*0330*/  FADD R9, -R14, R9 ;  /* 0x000000090e097221 */ /* 0x000fe40000000100 */
[----:B------:R-:W-:Y:S02]  /*0340*/  FMUL R8, R8, 1.4426950216293334961 ;  /* 0x3fb8aa3b08087820 */ /* 0x000fe40000400000 */
[----:B------:R-:W-:-:S03]  /*0350*/  FMUL R9, R9, 1.4426950216293334961 ;  /* 0x3fb8aa3b09097820 */ /* 0x000fc60000400000 */
[----:B------:R-:W-:Y:S02]  /*0360*/  FSETP.GEU.AND P1, PT, R8, -126, PT ;  /* 0xc2fc00000800780b */ /* 0x000fe40003f2e000 */
[----:B------:R-:W-:-:S11]  /*0370*/  FSETP.GEU.AND P2, PT, R9, -126, PT ;  /* 0xc2fc00000900780b */ /* 0x000fd60003f4e000 */
[----:B------:R-:W-:Y:S02]  /*0380*/  @!P1 FMUL R8, R8, 0.5 ;  /* 0x3f00000008089820 */ /* 0x000fe40000400000 */
[----:B------:R-:W-:Y:S02]  /*0390*/  @!P2 FMUL R9, R9, 0.5 ;  /* 0x3f0000000909a820 */ /* 0x000fe40000400000 */
[----:B------:R-:W1:Y:S08]  /*03a0*/  MUFU.EX2 R4, R8 ;  /* 0x0000000800047308 */ /* 0x000e700000000800 */
[----:B------:R-:W2:Y:S01]  /*03b0*/  MUFU.EX2 R5, R9 ;  /* 0x0000000900057308 */ /* 0x000ea20000000800 */
[----:B-1----:R-:W-:Y:S01]  /*03c0*/  @!P1 FMUL R4, R4, R4 ;  /* 0x0000000404049220 */ /* 0x002fe20000400000 */
[----:B--2---:R-:W-:Y:S01]  /*03d0*/  @!P2 FMUL R5, R5, R5 ;  /* 0x000000050505a220 */ /* 0x004fe20000400000 */
[----:B------:R-:W-:Y:S06]  /*03e0*/  @P0 EXIT ;  /* 0x000000000000094d */ /* 0x000fec0003800000 */
[----:B------:R-:W-:Y:S01]  /*03f0*/  STG.E.64 desc[UR4][R2.64], R4 ;  /* 0x0000000402007986 */ /* 0x000fe2000c101b04 */
[----:B------:R-:W-:Y:S05]  /*0400*/  EXIT ;  /* 0x000000000000794d */ /* 0x000fea0003800000 */
.L_x_0:
[----:B------:R-:W-:-:S00]  /*0410*/  BRA `(.L_x_0) ;  /* 0xfffffffc00fc7947 */ /* 0x000fc0000383ffff */
[----:B------:R-:W-:-:S00]  /*0420*/  NOP ;  /* 0x0000000000007918 */ /* 0x000fc00000000000 */
        /* <DEDUP_REMOVED lines=13> */
.L_x_1:


//--------------------- .nv.constant0.triton_poi_fused__softmax_6 --------------------------
	.section	.nv.constant0.triton_poi_fused__softmax_6,"a",@progbits
	.sectionflags	@""
	.align	4
.nv.constant0.triton_poi_fused__softmax_6:
	.zero		548
